//
// Generated by NVIDIA NVVM Compiler
//
// Compiler Build ID: CL-36424714
// Cuda compilation tools, release 13.0, V13.0.88
// Based on NVVM 20.0.0
//

.version 9.0
.target sm_100
.address_size 64

	// .globl	default_function_kernel0
// _ZZ24default_function_kernel0E14compute_shared has been demoted
// _ZZ24default_function_kernel0E16compute_d_shared has been demoted

.visible .entry default_function_kernel0(
	.param .u64 .ptr .align 1 default_function_kernel0_param_0,
	.param .u64 .ptr .align 1 default_function_kernel0_param_1,
	.param .u64 .ptr .align 1 default_function_kernel0_param_2,
	.param .u64 .ptr .align 1 default_function_kernel0_param_3
)
.maxntid 256
{
	.reg .pred 	%p<38>;
	.reg .b16 	%rs<6>;
	.reg .b32 	%r<55>;
	.reg .b32 	%f<374>;
	.reg .b64 	%rd<24>;
	// demoted variable
	.shared .align 4 .b8 _ZZ24default_function_kernel0E14compute_shared[16384];
	// demoted variable
	.shared .align 4 .b8 _ZZ24default_function_kernel0E16compute_d_shared[8192];
	ld.param.u64 	%rd9, [default_function_kernel0_param_1];
	cvta.to.global.u64 	%rd1, %rd9;
	mov.u32 	%r25, %ctaid.x;
	mul.hi.u32 	%r26, %r25, 1246611823;
	shr.u32 	%r7, %r26, 7;
	mul.lo.s32 	%r27, %r7, 441;
	sub.s32 	%r28, %r25, %r27;
	shl.b32 	%r1, %r28, 7;
	mov.u32 	%r2, %tid.x;
	and.b32  	%r29, %r2, 127;
	or.b32  	%r30, %r1, %r29;
	cvt.u16.u32 	%rs1, %r30;
	mul.hi.u16 	%rs2, %rs1, 9511;
	shr.u16 	%rs3, %rs2, 6;
	cvt.u32.u16 	%r31, %rs3;
	shr.u32 	%r3, %r2, 7;
	mul.lo.s16 	%rs4, %rs3, 441;
	sub.s16 	%rs5, %rs1, %rs4;
	cvt.u32.u16 	%r32, %rs5;
	mad.lo.s32 	%r33, %r3, 441, %r32;
	mad.lo.s32 	%r4, %r31, 148176, %r33;
	shl.b32 	%r34, %r2, 2;
	mov.u32 	%r35, _ZZ24default_function_kernel0E14compute_shared;
	add.s32 	%r5, %r35, %r34;
	and.b32  	%r36, %r2, 31;
	sub.s32 	%r6, 335, %r36;
	shr.u32 	%r8, %r2, 5;
	mad.lo.s32 	%r37, %r8, 336, %r36;
	mad.lo.s32 	%r9, %r7, 21504, %r37;
	mov.u32 	%r38, _ZZ24default_function_kernel0E16compute_d_shared;
	add.s32 	%r10, %r38, %r34;
	shl.b32 	%r39, %r7, 6;
	or.b32  	%r11, %r39, %r8;
	and.b32  	%r40, %r34, 124;
	add.s32 	%r12, %r35, %r40;
	mov.f32 	%f373, 0f00000000;
	mov.b32 	%r51, 0;
	cvt.u64.u32 	%rd15, %r9;
	mov.f32 	%f372, %f373;
	mov.f32 	%f371, %f373;
	mov.f32 	%f370, %f373;
	mov.f32 	%f369, %f373;
	mov.f32 	%f368, %f373;
	mov.f32 	%f367, %f373;
	mov.f32 	%f366, %f373;
	mov.f32 	%f365, %f373;
	mov.f32 	%f364, %f373;
	mov.f32 	%f363, %f373;
	mov.f32 	%f362, %f373;
	mov.f32 	%f361, %f373;
	mov.f32 	%f360, %f373;
	mov.f32 	%f359, %f373;
	mov.f32 	%f358, %f373;
	mov.f32 	%f357, %f373;
	mov.f32 	%f356, %f373;
	mov.f32 	%f355, %f373;
	mov.f32 	%f354, %f373;
	mov.f32 	%f353, %f373;
	mov.f32 	%f352, %f373;
	mov.f32 	%f351, %f373;
	mov.f32 	%f350, %f373;
	mov.f32 	%f349, %f373;
	mov.f32 	%f348, %f373;
	mov.f32 	%f347, %f373;
	mov.f32 	%f346, %f373;
	mov.f32 	%f345, %f373;
	mov.f32 	%f344, %f373;
	mov.f32 	%f343, %f373;
	mov.f32 	%f342, %f373;
$L__BB0_1:
	ld.param.u64 	%rd21, [default_function_kernel0_param_0];
	bar.sync 	0;
	mad.lo.s32 	%r41, %r51, 14112, %r4;
	cvta.to.global.u64 	%rd10, %rd21;
	mul.wide.u32 	%rd11, %r41, 4;
	add.s64 	%rd2, %rd10, %rd11;
	ld.global.nc.f32 	%f163, [%rd2];
	st.shared.f32 	[%r5], %f163;
	ld.global.nc.f32 	%f164, [%rd2+3528];
	st.shared.f32 	[%r5+1024], %f164;
	ld.global.nc.f32 	%f165, [%rd2+7056];
	st.shared.f32 	[%r5+2048], %f165;
	ld.global.nc.f32 	%f166, [%rd2+10584];
	st.shared.f32 	[%r5+3072], %f166;
	ld.global.nc.f32 	%f167, [%rd2+14112];
	st.shared.f32 	[%r5+4096], %f167;
	ld.global.nc.f32 	%f168, [%rd2+17640];
	st.shared.f32 	[%r5+5120], %f168;
	ld.global.nc.f32 	%f169, [%rd2+21168];
	st.shared.f32 	[%r5+6144], %f169;
	ld.global.nc.f32 	%f170, [%rd2+24696];
	st.shared.f32 	[%r5+7168], %f170;
	shl.b32 	%r53, %r51, 5;
	or.b32  	%r15, %r53, %r3;
	setp.gt.u32 	%p1, %r15, 319;
	mov.f32 	%f294, 0f00000000;
	@%p1 bra 	$L__BB0_3;
	ld.global.nc.f32 	%f294, [%rd2+28224];
$L__BB0_3:
	st.shared.f32 	[%r5+8192], %f294;
	setp.gt.u32 	%p2, %r15, 317;
	mov.f32 	%f295, 0f00000000;
	@%p2 bra 	$L__BB0_5;
	ld.global.nc.f32 	%f295, [%rd2+31752];
$L__BB0_5:
	st.shared.f32 	[%r5+9216], %f295;
	setp.gt.u32 	%p3, %r15, 315;
	mov.f32 	%f296, 0f00000000;
	@%p3 bra 	$L__BB0_7;
	ld.global.nc.f32 	%f296, [%rd2+35280];
$L__BB0_7:
	st.shared.f32 	[%r5+10240], %f296;
	setp.gt.u32 	%p4, %r15, 313;
	mov.f32 	%f297, 0f00000000;
	@%p4 bra 	$L__BB0_9;
	ld.global.nc.f32 	%f297, [%rd2+38808];
$L__BB0_9:
	st.shared.f32 	[%r5+11264], %f297;
	setp.gt.u32 	%p5, %r15, 311;
	mov.f32 	%f298, 0f00000000;
	@%p5 bra 	$L__BB0_11;
	ld.global.nc.f32 	%f298, [%rd2+42336];
$L__BB0_11:
	st.shared.f32 	[%r5+12288], %f298;
	setp.gt.u32 	%p6, %r15, 309;
	mov.f32 	%f299, 0f00000000;
	@%p6 bra 	$L__BB0_13;
	ld.global.nc.f32 	%f299, [%rd2+45864];
$L__BB0_13:
	st.shared.f32 	[%r5+13312], %f299;
	setp.gt.u32 	%p7, %r15, 307;
	mov.f32 	%f300, 0f00000000;
	@%p7 bra 	$L__BB0_15;
	ld.global.nc.f32 	%f300, [%rd2+49392];
$L__BB0_15:
	st.shared.f32 	[%r5+14336], %f300;
	setp.gt.u32 	%p8, %r15, 305;
	mov.f32 	%f301, 0f00000000;
	@%p8 bra 	$L__BB0_17;
	ld.global.nc.f32 	%f301, [%rd2+52920];
$L__BB0_17:
	st.shared.f32 	[%r5+15360], %f301;
	setp.gt.u32 	%p9, %r53, %r6;
	mov.f32 	%f302, 0f00000000;
	@%p9 bra 	$L__BB0_19;
	add.s32 	%r42, %r9, %r53;
	mul.wide.u32 	%rd12, %r42, 4;
	add.s64 	%rd13, %rd1, %rd12;
	ld.global.nc.f32 	%f302, [%rd13];
$L__BB0_19:
	st.shared.f32 	[%r10], %f302;
	cvt.u64.u32 	%rd14, %r53;
	add.s64 	%rd16, %rd15, %rd14;
	shl.b64 	%rd17, %rd16, 2;
	add.s64 	%rd3, %rd1, %rd17;
	mov.f32 	%f303, 0f00000000;
	@%p9 bra 	$L__BB0_21;
	ld.global.nc.f32 	%f303, [%rd3+10752];
$L__BB0_21:
	setp.gt.u32 	%p12, %r11, 319;
	st.shared.f32 	[%r10+1024], %f303;
	or.pred  	%p13, %p12, %p9;
	mov.f32 	%f304, 0f00000000;
	@%p13 bra 	$L__BB0_23;
	ld.global.nc.f32 	%f304, [%rd3+21504];
$L__BB0_23:
	setp.gt.u32 	%p15, %r11, 311;
	st.shared.f32 	[%r10+2048], %f304;
	or.pred  	%p16, %p15, %p9;
	mov.f32 	%f305, 0f00000000;
	@%p16 bra 	$L__BB0_25;
	ld.global.nc.f32 	%f305, [%rd3+32256];
$L__BB0_25:
	setp.gt.u32 	%p18, %r11, 303;
	st.shared.f32 	[%r10+3072], %f305;
	or.pred  	%p19, %p18, %p9;
	mov.f32 	%f306, 0f00000000;
	@%p19 bra 	$L__BB0_27;
	ld.global.nc.f32 	%f306, [%rd3+43008];
$L__BB0_27:
	setp.gt.u32 	%p21, %r11, 295;
	st.shared.f32 	[%r10+4096], %f306;
	or.pred  	%p22, %p21, %p9;
	mov.f32 	%f307, 0f00000000;
	@%p22 bra 	$L__BB0_29;
	ld.global.nc.f32 	%f307, [%rd3+53760];
$L__BB0_29:
	setp.gt.u32 	%p24, %r11, 287;
	st.shared.f32 	[%r10+5120], %f307;
	or.pred  	%p25, %p24, %p9;
	mov.f32 	%f308, 0f00000000;
	@%p25 bra 	$L__BB0_31;
	ld.global.nc.f32 	%f308, [%rd3+64512];
$L__BB0_31:
	setp.gt.u32 	%p27, %r11, 279;
	st.shared.f32 	[%r10+6144], %f308;
	or.pred  	%p28, %p27, %p9;
	mov.f32 	%f309, 0f00000000;
	@%p28 bra 	$L__BB0_33;
	ld.global.nc.f32 	%f309, [%rd3+75264];
$L__BB0_33:
	shl.b32 	%r44, %r8, 7;
	mov.u32 	%r45, _ZZ24default_function_kernel0E16compute_d_shared;
	add.s32 	%r46, %r44, %r45;
	add.s32 	%r52, %r46, 4096;
	st.shared.f32 	[%r10+7168], %f309;
	bar.sync 	0;
	mov.b32 	%r54, 256;
$L__BB0_34:
	setp.gt.u32 	%p29, %r53, 335;
	@%p29 bra 	$L__BB0_36;
	ld.shared.f32 	%f186, [%r52+3072];
	ld.shared.f32 	%f187, [%r52+2048];
	ld.shared.f32 	%f188, [%r52+1024];
	ld.shared.f32 	%f189, [%r52];
	ld.shared.f32 	%f190, [%r52+-1024];
	ld.shared.f32 	%f191, [%r52+-2048];
	ld.shared.f32 	%f192, [%r52+-3072];
	ld.shared.f32 	%f193, [%r52+-4096];
	add.s32 	%r47, %r12, %r54;
	ld.shared.f32 	%f194, [%r47+128];
	ld.shared.f32 	%f195, [%r47];
	ld.shared.f32 	%f196, [%r47+-128];
	ld.shared.f32 	%f197, [%r47+-256];
	fma.rn.f32 	%f361, %f193, %f197, %f361;
	fma.rn.f32 	%f357, %f192, %f197, %f357;
	fma.rn.f32 	%f353, %f191, %f197, %f353;
	fma.rn.f32 	%f349, %f190, %f197, %f349;
	fma.rn.f32 	%f345, %f189, %f197, %f345;
	fma.rn.f32 	%f362, %f188, %f197, %f362;
	fma.rn.f32 	%f366, %f187, %f197, %f366;
	fma.rn.f32 	%f370, %f186, %f197, %f370;
	fma.rn.f32 	%f360, %f193, %f196, %f360;
	fma.rn.f32 	%f356, %f192, %f196, %f356;
	fma.rn.f32 	%f352, %f191, %f196, %f352;
	fma.rn.f32 	%f348, %f190, %f196, %f348;
	fma.rn.f32 	%f344, %f189, %f196, %f344;
	fma.rn.f32 	%f363, %f188, %f196, %f363;
	fma.rn.f32 	%f367, %f187, %f196, %f367;
	fma.rn.f32 	%f371, %f186, %f196, %f371;
	fma.rn.f32 	%f359, %f193, %f195, %f359;
	fma.rn.f32 	%f355, %f192, %f195, %f355;
	fma.rn.f32 	%f351, %f191, %f195, %f351;
	fma.rn.f32 	%f347, %f190, %f195, %f347;
	fma.rn.f32 	%f343, %f189, %f195, %f343;
	fma.rn.f32 	%f364, %f188, %f195, %f364;
	fma.rn.f32 	%f368, %f187, %f195, %f368;
	fma.rn.f32 	%f372, %f186, %f195, %f372;
	fma.rn.f32 	%f358, %f193, %f194, %f358;
	fma.rn.f32 	%f354, %f192, %f194, %f354;
	fma.rn.f32 	%f350, %f191, %f194, %f350;
	fma.rn.f32 	%f346, %f190, %f194, %f346;
	fma.rn.f32 	%f342, %f189, %f194, %f342;
	fma.rn.f32 	%f365, %f188, %f194, %f365;
	fma.rn.f32 	%f369, %f187, %f194, %f369;
	fma.rn.f32 	%f373, %f186, %f194, %f373;
$L__BB0_36:
	add.s32 	%r54, %r54, 512;
	add.s32 	%r53, %r53, 1;
	add.s32 	%r52, %r52, 4;
	setp.ne.s32 	%p30, %r54, 16640;
	@%p30 bra 	$L__BB0_34;
	add.s32 	%r51, %r51, 1;
	setp.ne.s32 	%p31, %r51, 11;
	@%p31 bra 	$L__BB0_1;
	ld.param.u64 	%rd23, [default_function_kernel0_param_3];
	ld.param.u64 	%rd22, [default_function_kernel0_param_2];
	mad.lo.s32 	%r48, %r8, 56416, %r2;
	mad.lo.s32 	%r49, %r7, 3612672, %r48;
	add.s32 	%r50, %r49, %r1;
	cvta.to.global.u64 	%rd18, %rd23;
	mul.wide.u32 	%rd19, %r50, 4;
	add.s64 	%rd4, %rd18, %rd19;
	ld.global.nc.f32 	%f198, [%rd4];
	add.f32 	%f199, %f361, %f198;
	cvta.to.global.u64 	%rd20, %rd22;
	add.s64 	%rd5, %rd20, %rd19;
	st.global.f32 	[%rd5], %f199;
	ld.global.nc.f32 	%f200, [%rd4+128];
	add.f32 	%f201, %f360, %f200;
	st.global.f32 	[%rd5+128], %f201;
	ld.global.nc.f32 	%f202, [%rd4+256];
	add.f32 	%f203, %f359, %f202;
	st.global.f32 	[%rd5+256], %f203;
	ld.global.nc.f32 	%f204, [%rd4+384];
	add.f32 	%f205, %f358, %f204;
	st.global.f32 	[%rd5+384], %f205;
	ld.global.nc.f32 	%f206, [%rd4+1806336];
	add.f32 	%f207, %f357, %f206;
	st.global.f32 	[%rd5+1806336], %f207;
	ld.global.nc.f32 	%f208, [%rd4+1806464];
	add.f32 	%f209, %f356, %f208;
	st.global.f32 	[%rd5+1806464], %f209;
	ld.global.nc.f32 	%f210, [%rd4+1806592];
	add.f32 	%f211, %f355, %f210;
	st.global.f32 	[%rd5+1806592], %f211;
	ld.global.nc.f32 	%f212, [%rd4+1806720];
	add.f32 	%f213, %f354, %f212;
	st.global.f32 	[%rd5+1806720], %f213;
	@%p12 bra 	$L__BB0_45;
	ld.global.nc.f32 	%f214, [%rd4+3612672];
	add.f32 	%f215, %f353, %f214;
	st.global.f32 	[%rd5+3612672], %f215;
	ld.global.nc.f32 	%f216, [%rd4+3612800];
	add.f32 	%f217, %f352, %f216;
	st.global.f32 	[%rd5+3612800], %f217;
	ld.global.nc.f32 	%f218, [%rd4+3612928];
	add.f32 	%f219, %f351, %f218;
	st.global.f32 	[%rd5+3612928], %f219;
	ld.global.nc.f32 	%f220, [%rd4+3613056];
	add.f32 	%f221, %f350, %f220;
	st.global.f32 	[%rd5+3613056], %f221;
	setp.gt.u32 	%p33, %r11, 311;
	@%p33 bra 	$L__BB0_45;
	ld.global.nc.f32 	%f222, [%rd4+5419008];
	add.f32 	%f223, %f349, %f222;
	st.global.f32 	[%rd5+5419008], %f223;
	ld.global.nc.f32 	%f224, [%rd4+5419136];
	add.f32 	%f225, %f348, %f224;
	st.global.f32 	[%rd5+5419136], %f225;
	ld.global.nc.f32 	%f226, [%rd4+5419264];
	add.f32 	%f227, %f347, %f226;
	st.global.f32 	[%rd5+5419264], %f227;
	ld.global.nc.f32 	%f228, [%rd4+5419392];
	add.f32 	%f229, %f346, %f228;
	st.global.f32 	[%rd5+5419392], %f229;
	setp.gt.u32 	%p34, %r11, 303;
	@%p34 bra 	$L__BB0_45;
	ld.global.nc.f32 	%f230, [%rd4+7225344];
	add.f32 	%f231, %f345, %f230;
	st.global.f32 	[%rd5+7225344], %f231;
	ld.global.nc.f32 	%f232, [%rd4+7225472];
	add.f32 	%f233, %f344, %f232;
	st.global.f32 	[%rd5+7225472], %f233;
	ld.global.nc.f32 	%f234, [%rd4+7225600];
	add.f32 	%f235, %f343, %f234;
	st.global.f32 	[%rd5+7225600], %f235;
	ld.global.nc.f32 	%f236, [%rd4+7225728];
	add.f32 	%f237, %f342, %f236;
	st.global.f32 	[%rd5+7225728], %f237;
	setp.gt.u32 	%p35, %r11, 295;
	@%p35 bra 	$L__BB0_45;
	ld.global.nc.f32 	%f238, [%rd4+9031680];
	add.f32 	%f239, %f362, %f238;
	st.global.f32 	[%rd5+9031680], %f239;
	ld.global.nc.f32 	%f240, [%rd4+9031808];
	add.f32 	%f241, %f363, %f240;
	st.global.f32 	[%rd5+9031808], %f241;
	ld.global.nc.f32 	%f242, [%rd4+9031936];
	add.f32 	%f243, %f364, %f242;
	st.global.f32 	[%rd5+9031936], %f243;
	ld.global.nc.f32 	%f244, [%rd4+9032064];
	add.f32 	%f245, %f365, %f244;
	st.global.f32 	[%rd5+9032064], %f245;
	setp.gt.u32 	%p36, %r11, 287;
	@%p36 bra 	$L__BB0_45;
	ld.global.nc.f32 	%f246, [%rd4+10838016];
	add.f32 	%f247, %f366, %f246;
	st.global.f32 	[%rd5+10838016], %f247;
	ld.global.nc.f32 	%f248, [%rd4+10838144];
	add.f32 	%f249, %f367, %f248;
	st.global.f32 	[%rd5+10838144], %f249;
	ld.global.nc.f32 	%f250, [%rd4+10838272];
	add.f32 	%f251, %f368, %f250;
	st.global.f32 	[%rd5+10838272], %f251;
	ld.global.nc.f32 	%f252, [%rd4+10838400];
	add.f32 	%f253, %f369, %f252;
	st.global.f32 	[%rd5+10838400], %f253;
	setp.gt.u32 	%p37, %r11, 279;
	@%p37 bra 	$L__BB0_45;
	ld.global.nc.f32 	%f254, [%rd4+12644352];
	add.f32 	%f255, %f370, %f254;
	st.global.f32 	[%rd5+12644352], %f255;
	ld.global.nc.f32 	%f256, [%rd4+12644480];
	add.f32 	%f257, %f371, %f256;
	st.global.f32 	[%rd5+12644480], %f257;
	ld.global.nc.f32 	%f258, [%rd4+12644608];
	add.f32 	%f259, %f372, %f258;
	st.global.f32 	[%rd5+12644608], %f259;
	ld.global.nc.f32 	%f260, [%rd4+12644736];
	add.f32 	%f261, %f373, %f260;
	st.global.f32 	[%rd5+12644736], %f261;
$L__BB0_45:
	ret;

}


// ===== COMPILED SASS (sm_100) =====

	.target	sm_100

	.elftype	@"ET_EXEC"


//--------------------- .note.nv.tkinfo           --------------------------
	.section	.note.nv.tkinfo,"",@"SHT_NOTE"
	.sectionflags	@"SHF_NOTE_NV_TKINFO"
	.tkinfo
        /*0018*/ 	.word	0x00000002
        /*0030*/ 	.string	""
        /*0030*/ 	.string	"ptxas"
        /*0030*/ 	.string	"Cuda compilation tools, release 13.0, V13.0.88"
        /*0030*/ 	.string	"Build cuda_13.0.r13.0/compiler.36424714_0"
        /*0030*/ 	.string	"-arch sm_100 -m 64 "



//--------------------- .note.nv.cuinfo           --------------------------
	.section	.note.nv.cuinfo,"",@"SHT_NOTE"
	.sectionflags	@"SHF_NOTE_NV_CUINFO"
        /*0018*/ 	.short	0x0002
        /*001a*/ 	.short	0x0064
        /*001c*/ 	.short	0x0082
	.zero		2


//--------------------- .nv.info                  --------------------------
	.section	.nv.info,"",@"SHT_CUDA_INFO"
	.align	4


	//----- nvinfo : EIATTR_REGCOUNT
	.align		4
        /*0000*/ 	.byte	0x04, 0x2f
        /*0002*/ 	.short	(.L_1 - .L_0)
	.align		4
.L_0:
        /*0004*/ 	.word	index@(default_function_kernel0)
        /*0008*/ 	.word	0x0000003f


	//----- nvinfo : EIATTR_FRAME_SIZE
	.align		4
.L_1:
        /*000c*/ 	.byte	0x04, 0x11
        /*000e*/ 	.short	(.L_3 - .L_2)
	.align		4
.L_2:
        /*0010*/ 	.word	index@(default_function_kernel0)
        /*0014*/ 	.word	0x00000000


	//----- nvinfo : EIATTR_MIN_STACK_SIZE
	.align		4
.L_3:
        /*0018*/ 	.byte	0x04, 0x12
        /*001a*/ 	.short	(.L_5 - .L_4)
	.align		4
.L_4:
        /*001c*/ 	.word	index@(default_function_kernel0)
        /*0020*/ 	.word	0x00000000
.L_5:


//--------------------- .nv.compat                --------------------------
	.section	.nv.compat,"",@"SHT_CUDA_COMPAT_INFO"
	.align	4
        /*0000*/ 	.byte	0x02, 0x09, 0x00, 0x00, 0x02, 0x02, 0x01, 0x00, 0x02, 0x05, 0x05, 0x00, 0x03, 0x07, 0x01, 0x01
        /*0010*/ 	.byte	0x02, 0x03, 0x00, 0x00, 0x02, 0x06, 0x01, 0x00, 0x04, 0x0b, 0x08, 0x00, 0x09, 0x00, 0x00, 0x00
        /*0020*/ 	.byte	0x00, 0x00, 0x00, 0x00


//--------------------- .nv.info.default_function_kernel0 --------------------------
	.section	.nv.info.default_function_kernel0,"",@"SHT_CUDA_INFO"
	.sectionflags	@""
	.align	4


	//----- nvinfo : EIATTR_CUDA_API_VERSION
	.align		4
        /*0000*/ 	.byte	0x04, 0x37
        /*0002*/ 	.short	(.L_7 - .L_6)
.L_6:
        /*0004*/ 	.word	0x00000082


	//----- nvinfo : EIATTR_KPARAM_INFO
	.align		4
.L_7:
        /*0008*/ 	.byte	0x04, 0x17
        /*000a*/ 	.short	(.L_9 - .L_8)
.L_8:
        /*000c*/ 	.word	0x00000000
        /*0010*/ 	.short	0x0003
        /*0012*/ 	.short	0x0018
        /*0014*/ 	.byte	0x00, 0xf5, 0x21, 0x00


	//----- nvinfo : EIATTR_KPARAM_INFO
	.align		4
.L_9:
        /*0018*/ 	.byte	0x04, 0x17
        /*001a*/ 	.short	(.L_11 - .L_10)
.L_10:
        /*001c*/ 	.word	0x00000000
        /*0020*/ 	.short	0x0002
        /*0022*/ 	.short	0x0010
        /*0024*/ 	.byte	0x00, 0xf5, 0x21, 0x00


	//----- nvinfo : EIATTR_KPARAM_INFO
	.align		4
.L_11:
        /*0028*/ 	.byte	0x04, 0x17
        /*002a*/ 	.short	(.L_13 - .L_12)
.L_12:
        /*002c*/ 	.word	0x00000000
        /*0030*/ 	.short	0x0001
        /*0032*/ 	.short	0x0008
        /*0034*/ 	.byte	0x00, 0xf5, 0x21, 0x00


	//----- nvinfo : EIATTR_KPARAM_INFO
	.align		4
.L_13:
        /*0038*/ 	.byte	0x04, 0x17
        /*003a*/ 	.short	(.L_15 - .L_14)
.L_14:
        /*003c*/ 	.word	0x00000000
        /*0040*/ 	.short	0x0000
        /*0042*/ 	.short	0x0000
        /*0044*/ 	.byte	0x00, 0xf5, 0x21, 0x00


	//----- nvinfo : EIATTR_SPARSE_MMA_MASK
	.align		4
.L_15:
        /*0048*/ 	.byte	0x03, 0x50
        /*004a*/ 	.short	0x0000


	//----- nvinfo : EIATTR_MAXREG_COUNT
	.align		4
        /*004c*/ 	.byte	0x03, 0x1b
        /*004e*/ 	.short	0x00ff


	//----- nvinfo : EIATTR_NUM_BARRIERS
	.align		4
        /*0050*/ 	.byte	0x02, 0x4c
        /*0052*/ 	.byte	0x01
	.zero		1


	//----- nvinfo : EIATTR_MERCURY_ISA_VERSION
	.align		4
        /*0054*/ 	.byte	0x03, 0x5f
        /*0056*/ 	.short	0x0101


	//----- nvinfo : EIATTR_VRC_CTA_INIT_COUNT
	.align		4
        /*0058*/ 	.byte	0x02, 0x4a
	.zero		1
	.zero		1


	//----- nvinfo : EIATTR_EXIT_INSTR_OFFSETS
	.align		4
        /*005c*/ 	.byte	0x04, 0x1c
        /*005e*/ 	.short	(.L_17 - .L_16)


	//   ....[0]....
.L_16:
        /*0060*/ 	.word	0x00000f60


	//   ....[1]....
        /*0064*/ 	.word	0x00001040


	//   ....[2]....
        /*0068*/ 	.word	0x00001120


	//   ....[3]....
        /*006c*/ 	.word	0x00001200


	//   ....[4]....
        /*0070*/ 	.word	0x00001320


	//   ....[5]....
        /*0074*/ 	.word	0x00001400


	//   ....[6]....
        /*0078*/ 	.word	0x000014d0


	//----- nvinfo : EIATTR_MAX_THREADS
	.align		4
.L_17:
        /*007c*/ 	.byte	0x04, 0x05
        /*007e*/ 	.short	(.L_19 - .L_18)
.L_18:
        /*0080*/ 	.word	0x00000100
        /*0084*/ 	.word	0x00000001
        /*0088*/ 	.word	0x00000001


	//----- nvinfo : EIATTR_CBANK_PARAM_SIZE
	.align		4
.L_19:
        /*008c*/ 	.byte	0x03, 0x19
        /*008e*/ 	.short	0x0020


	//----- nvinfo : EIATTR_PARAM_CBANK
	.align		4
        /*0090*/ 	.byte	0x04, 0x0a
        /*0092*/ 	.short	(.L_21 - .L_20)
	.align		4
.L_20:
        /*0094*/ 	.word	index@(.nv.constant0.default_function_kernel0)
        /*0098*/ 	.short	0x0380
        /*009a*/ 	.short	0x0020


	//----- nvinfo : EIATTR_SW_WAR
	.align		4
.L_21:
        /*009c*/ 	.byte	0x04, 0x36
        /*009e*/ 	.short	(.L_23 - .L_22)
.L_22:
        /*00a0*/ 	.word	0x00000008
.L_23:


//--------------------- .nv.callgraph             --------------------------
	.section	.nv.callgraph,"",@"SHT_CUDA_CALLGRAPH"
	.align	4
	.sectionentsize	8
	.align		4
        /*0000*/ 	.word	0x00000000
	.align		4
        /*0004*/ 	.word	0xffffffff
	.align		4
        /*0008*/ 	.word	0x00000000
	.align		4
        /*000c*/ 	.word	0xfffffffe
	.align		4
        /*0010*/ 	.word	0x00000000
	.align		4
        /*0014*/ 	.word	0xfffffffd
	.align		4
        /*0018*/ 	.word	0x00000000
	.align		4
        /*001c*/ 	.word	0xfffffffc


//--------------------- .text.default_function_kernel0 --------------------------
	.section	.text.default_function_kernel0,"ax",@progbits
	.align	128
        .global         default_function_kernel0
        .type           default_function_kernel0,@function
        .size           default_function_kernel0,(.L_x_4 - default_function_kernel0)
        .other          default_function_kernel0,@"STO_CUDA_ENTRY STV_DEFAULT"
default_function_kernel0:
.text.default_function_kernel0:
[----:B------:R-:W-:Y:S01]  /*0000*/  LDC R1, c[0x0][0x37c] ;  /* 0x0000df00ff017b82 */ /* 0x000fe20000000800 */
[----:B------:R-:W0:Y:S07]  /*0010*/  S2R R19, SR_CTAID.X ;  /* 0x0000000000137919 */ /* 0x000e2e0000002500 */
[----:B------:R-:W1:Y:S01]  /*0020*/  S2UR UR6, SR_CgaCtaId ;  /* 0x00000000000679c3 */ /* 0x000e620000008800 */
[----:B------:R-:W-:Y:S01]  /*0030*/  UMOV UR4, 0x400 ;  /* 0x0000040000047882 */ /* 0x000fe20000000000 */
[----:B------:R-:W-:Y:S01]  /*0040*/  HFMA2 R16, -RZ, RZ, 0, 0 ;  /* 0x00000000ff107431 */ /* 0x000fe200000001ff */
[----:B------:R-:W2:Y:S01]  /*0050*/  S2R R4, SR_TID.X ;  /* 0x0000000000047919 */ /* 0x000ea20000002100 */
[----:B------:R-:W-:Y:S01]  /*0060*/  UIADD3 UR5, UPT, UPT, UR4, 0x4000, URZ ;  /* 0x0000400004057890 */ /* 0x000fe2000fffe0ff */
[----:B------:R-:W-:-:S02]  /*0070*/  MOV R43, RZ ;  /* 0x000000ff002b7202 */ /* 0x000fc40000000f00 */
[----:B------:R-:W-:Y:S02]  /*0080*/  CS2R R14, SRZ ;  /* 0x00000000000e7805 */ /* 0x000fe4000001ff00 */
[----:B------:R-:W-:Y:S02]  /*0090*/  CS2R R12, SRZ ;  /* 0x00000000000c7805 */ /* 0x000fe4000001ff00 */
[----:B------:R-:W-:Y:S02]  /*00a0*/  CS2R R10, SRZ ;  /* 0x00000000000a7805 */ /* 0x000fe4000001ff00 */
[----:B------:R-:W-:Y:S02]  /*00b0*/  CS2R R8, SRZ ;  /* 0x0000000000087805 */ /* 0x000fe4000001ff00 */
[----:B------:R-:W-:Y:S02]  /*00c0*/  CS2R R6, SRZ ;  /* 0x0000000000067805 */ /* 0x000fe4000001ff00 */
[----:B------:R-:W-:-:S02]  /*00d0*/  CS2R R38, SRZ ;  /* 0x0000000000267805 */ /* 0x000fc4000001ff00 */
        /* <DEDUP_REMOVED lines=8> */
[----:B------:R-:W-:Y:S01]  /*0160*/  CS2R R36, SRZ ;  /* 0x0000000000247805 */ /* 0x000fe2000001ff00 */
[----:B------:R-:W3:Y:S01]  /*0170*/  LDCU.64 UR8, c[0x0][0x358] ;  /* 0x00006b00ff0877ac */ /* 0x000ee20008000a00 */
[----:B-1----:R-:W-:Y:S02]  /*0180*/  ULEA UR4, UR6, UR4, 0x18 ;  /* 0x0000000406047291 */ /* 0x002fe4000f8ec0ff */
[----:B------:R-:W-:Y:S01]  /*0190*/  ULEA UR5, UR6, UR5, 0x18 ;  /* 0x0000000506057291 */ /* 0x000fe2000f8ec0ff */
[----:B0-----:R-:W-:-:S04]  /*01a0*/  IMAD.HI.U32 R18, R19, 0x4a4dc96f, RZ ;  /* 0x4a4dc96f13127827 */ /* 0x001fc800078e00ff */
[----:B--2---:R-:W-:Y:S01]  /*01b0*/  IMAD.SHL.U32 R41, R4, 0x4, RZ ;  /* 0x0000000404297824 */ /* 0x004fe200078e00ff */
[----:B------:R-:W-:Y:S02]  /*01c0*/  SHF.R.U32.HI R18, RZ, 0x7, R18 ;  /* 0x00000007ff127819 */ /* 0x000fe40000011612 */
[----:B------:R-:W-:Y:S02]  /*01d0*/  SHF.R.U32.HI R17, RZ, 0x5, R4 ;  /* 0x00000005ff117819 */ /* 0x000fe40000011604 */
[----:B------:R-:W-:Y:S01]  /*01e0*/  LOP3.LUT R42, R41, 0x7c, RZ, 0xc0, !PT ;  /* 0x0000007c292a7812 */ /* 0x000fe200078ec0ff */
[----:B------:R-:W-:-:S03]  /*01f0*/  IMAD R19, R18, -0x1b9, R19 ;  /* 0xfffffe4712137824 */ /* 0x000fc600078e0213 */
[----:B------:R-:W-:Y:S02]  /*0200*/  IADD3 R42, PT, PT, R42, UR4, RZ ;  /* 0x000000042a2a7c10 */ /* 0x000fe4000fffe0ff */
[----:B------:R-:W-:-:S04]  /*0210*/  SHF.L.U32 R19, R19, 0x7, RZ ;  /* 0x0000000713137819 */ /* 0x000fc800000006ff */
[----:B------:R-:W-:-:S04]  /*0220*/  LOP3.LUT R0, R19, 0x7f, R4, 0xf8, !PT ;  /* 0x0000007f13007812 */ /* 0x000fc800078ef804 */
[----:B------:R-:W-:-:S05]  /*0230*/  LOP3.LUT R2, R0, 0xffff, RZ, 0xc0, !PT ;  /* 0x0000ffff00027812 */ /* 0x000fca00078ec0ff */
[----:B------:R-:W-:-:S05]  /*0240*/  IMAD R2, R2, 0x2527, RZ ;  /* 0x0000252702027824 */ /* 0x000fca00078e02ff */
[----:B------:R-:W-:-:S04]  /*0250*/  SHF.R.U32.HI R40, RZ, 0x16, R2 ;  /* 0x00000016ff287819 */ /* 0x000fc80000011602 */
[----:B------:R-:W-:-:S05]  /*0260*/  PRMT R2, R40, 0x9910, RZ ;  /* 0x0000991028027816 */ /* 0x000fca00000000ff */
[----:B------:R-:W-:-:S05]  /*0270*/  IMAD R2, R2, 0x1b9, RZ ;  /* 0x000001b902027824 */ /* 0x000fca00078e02ff */
[----:B------:R-:W-:-:S04]  /*0280*/  IADD3 R2, PT, PT, RZ, -R2, RZ ;  /* 0x80000002ff027210 */ /* 0x000fc80007ffe0ff */
[----:B------:R-:W-:-:S04]  /*0290*/  PRMT R3, R2, 0x7710, RZ ;  /* 0x0000771002037816 */ /* 0x000fc800000000ff */
[----:B------:R-:W-:Y:S02]  /*02a0*/  IADD3 R2, PT, PT, R0, R3, RZ ;  /* 0x0000000300027210 */ /* 0x000fe40007ffe0ff */
[----:B------:R-:W-:Y:S02]  /*02b0*/  SHF.R.U32.HI R0, RZ, 0x7, R4 ;  /* 0x00000007ff007819 */ /* 0x000fe40000011604 */
[----:B------:R-:W-:Y:S01]  /*02c0*/  LOP3.LUT R3, R2, 0xffff, RZ, 0xc0, !PT ;  /* 0x0000ffff02037812 */ /* 0x000fe200078ec0ff */
[----:B------:R-:W-:-:S04]  /*02d0*/  IMAD.SHL.U32 R2, R18, 0x40, RZ ;  /* 0x0000004012027824 */ /* 0x000fc800078e00ff */
[----:B------:R-:W-:Y:S02]  /*02e0*/  IMAD R3, R0, 0x1b9, R3 ;  /* 0x000001b900037824 */ /* 0x000fe400078e0203 */
[----:B------:R-:W-:Y:S01]  /*02f0*/  HFMA2 R0, -RZ, RZ, 0, 0 ;  /* 0x00000000ff007431 */ /* 0x000fe200000001ff */
[----:B------:R-:W-:Y:S01]  /*0300*/  LOP3.LUT R17, R2, R17, RZ, 0xfc, !PT ;  /* 0x0000001102117212 */ /* 0x000fe200078efcff */
[----:B---3--:R-:W-:-:S07]  /*0310*/  IMAD R40, R40, 0x242d0, R3 ;  /* 0x000242d028287824 */ /* 0x008fce00078e0203 */
.L_x_2:
[----:B------:R-:W0:Y:S01]  /*0320*/  S2R R51, SR_TID.X ;  /* 0x0000000000337919 */ /* 0x000e220000002100 */
[----:B-1----:R-:W1:Y:S01]  /*0330*/  LDC.64 R2, c[0x0][0x380] ;  /* 0x0000e000ff027b82 */ /* 0x002e620000000a00 */
[C---:B------:R-:W-:Y:S01]  /*0340*/  SHF.L.U32 R44, R43.reuse, 0x5, RZ ;  /* 0x000000052b2c7819 */ /* 0x040fe200000006ff */
[----:B------:R-:W-:Y:S01]  /*0350*/  IMAD R5, R43, 0x3720, R40 ;  /* 0x000037202b057824 */ /* 0x000fe200078e0228 */
[----:B------:R-:W-:Y:S01]  /*0360*/  MOV R4, RZ ;  /* 0x000000ff00047202 */ /* 0x000fe20000000f00 */
[----:B------:R-:W-:Y:S02]  /*0370*/  IMAD.MOV.U32 R54, RZ, RZ, RZ ;  /* 0x000000ffff367224 */ /* 0x000fe400078e00ff */
[----:B------:R-:W-:Y:S01]  /*0380*/  IMAD.MOV.U32 R47, RZ, RZ, RZ ;  /* 0x000000ffff2f7224 */ /* 0x000fe200078e00ff */
[----:B------:R-:W-:Y:S01]  /*0390*/  MOV R60, RZ ;  /* 0x000000ff003c7202 */ /* 0x000fe20000000f00 */
[----:B------:R-:W2:Y:S01]  /*03a0*/  LDCU.64 UR6, c[0x0][0x388] ;  /* 0x00007100ff0677ac */ /* 0x000ea20008000a00 */
[----:B-1----:R-:W-:Y:S01]  /*03b0*/  IMAD.WIDE.U32 R2, R5, 0x4, R2 ;  /* 0x0000000405027825 */ /* 0x002fe200078e0002 */
[----:B------:R-:W-:-:S02]  /*03c0*/  MOV R56, RZ ;  /* 0x000000ff00387202 */ /* 0x000fc40000000f00 */
[----:B------:R-:W-:Y:S02]  /*03d0*/  MOV R58, RZ ;  /* 0x000000ff003a7202 */ /* 0x000fe40000000f00 */
[----:B------:R-:W3:Y:S01]  /*03e0*/  LDG.E.CONSTANT R48, desc[UR8][R2.64+0xdc8] ;  /* 0x000dc80802307981 */ /* 0x000ee2000c1e9900 */
[----:B0-----:R-:W-:-:S03]  /*03f0*/  SHF.R.U32.HI R45, RZ, 0x7, R51 ;  /* 0x00000007ff2d7819 */ /* 0x001fc60000011633 */
[----:B------:R-:W4:Y:S01]  /*0400*/  LDG.E.CONSTANT R46, desc[UR8][R2.64] ;  /* 0x00000008022e7981 */ /* 0x000f22000c1e9900 */
[----:B------:R-:W-:Y:S01]  /*0410*/  LOP3.LUT R45, R44, R45, RZ, 0xfc, !PT ;  /* 0x0000002d2c2d7212 */ /* 0x000fe200078efcff */
[----:B------:R-:W-:Y:S03]  /*0420*/  BAR.SYNC.DEFER_BLOCKING 0x0 ;  /* 0x0000000000007b1d */ /* 0x000fe60000010000 */
[C---:B------:R-:W-:Y:S02]  /*0430*/  ISETP.GT.U32.AND P1, PT, R45.reuse, 0x13d, PT ;  /* 0x0000013d2d00780c */ /* 0x040fe40003f24070 */
[C---:B------:R-:W-:Y:S02]  /*0440*/  ISETP.GT.U32.AND P0, PT, R45.reuse, 0x13f, PT ;  /* 0x0000013f2d00780c */ /* 0x040fe40003f04070 */
[C---:B------:R-:W-:Y:S02]  /*0450*/  ISETP.GT.U32.AND P2, PT, R45.reuse, 0x13b, PT ;  /* 0x0000013b2d00780c */ /* 0x040fe40003f44070 */
[----:B------:R-:W-:Y:S01]  /*0460*/  ISETP.GT.U32.AND P3, PT, R45, 0x139, PT ;  /* 0x000001392d00780c */ /* 0x000fe20003f64070 */
[----:B------:R-:W5:Y:S01]  /*0470*/  LDG.E.CONSTANT R50, desc[UR8][R2.64+0x1b90] ;  /* 0x001b900802327981 */ /* 0x000f62000c1e9900 */
[----:B------:R-:W-:-:S03]  /*0480*/  MOV R49, RZ ;  /* 0x000000ff00317202 */ /* 0x000fc60000000f00 */
[----:B------:R-:W2:Y:S04]  /*0490*/  LDG.E.CONSTANT R52, desc[UR8][R2.64+0x2958] ;  /* 0x0029580802347981 */ /* 0x000ea8000c1e9900 */
[----:B------:R-:W3:Y:S04]  /*04a0*/  @!P1 LDG.E.CONSTANT R54, desc[UR8][R2.64+0x7c08] ;  /* 0x007c080802369981 */ /* 0x000ee8000c1e9900 */
[----:B------:R-:W4:Y:S01]  /*04b0*/  @!P0 LDG.E.CONSTANT R4, desc[UR8][R2.64+0x6e40] ;  /* 0x006e400802048981 */ /* 0x000f22000c1e9900 */
[C---:B------:R-:W-:Y:S02]  /*04c0*/  ISETP.GT.U32.AND P1, PT, R45.reuse, 0x135, PT ;  /* 0x000001352d00780c */ /* 0x040fe40003f24070 */
[C---:B------:R-:W-:Y:S01]  /*04d0*/  ISETP.GT.U32.AND P0, PT, R45.reuse, 0x137, PT ;  /* 0x000001372d00780c */ /* 0x040fe20003f04070 */
[----:B------:R-:W5:Y:S04]  /*04e0*/  @!P2 LDG.E.CONSTANT R56, desc[UR8][R2.64+0x89d0] ;  /* 0x0089d0080238a981 */ /* 0x000f68000c1e9900 */
[----:B------:R-:W2:Y:S06]  /*04f0*/  @!P3 LDG.E.CONSTANT R58, desc[UR8][R2.64+0x9798] ;  /* 0x00979808023ab981 */ /* 0x000eac000c1e9900 */
[----:B------:R-:W5:Y:S04]  /*0500*/  @!P1 LDG.E.CONSTANT R47, desc[UR8][R2.64+0xb328] ;  /* 0x00b32808022f9981 */ /* 0x000f68000c1e9900 */
[----:B------:R-:W2:Y:S01]  /*0510*/  @!P0 LDG.E.CONSTANT R60, desc[UR8][R2.64+0xa560] ;  /* 0x00a56008023c8981 */ /* 0x000ea2000c1e9900 */
[----:B------:R-:W-:-:S13]  /*0520*/  ISETP.GT.U32.AND P0, PT, R45, 0x133, PT ;  /* 0x000001332d00780c */ /* 0x000fda0003f04070 */
[----:B------:R-:W2:Y:S01]  /*0530*/  @!P0 LDG.E.CONSTANT R49, desc[UR8][R2.64+0xc0f0] ;  /* 0x00c0f00802318981 */ /* 0x000ea2000c1e9900 */
[----:B------:R-:W-:Y:S02]  /*0540*/  ISETP.GT.U32.AND P1, PT, R45, 0x131, PT ;  /* 0x000001312d00780c */ /* 0x000fe40003f24070 */
[----:B------:R-:W-:Y:S01]  /*0550*/  SHF.R.U32.HI R45, RZ, 0x5, R51 ;  /* 0x00000005ff2d7819 */ /* 0x000fe20000011633 */
[----:B---3--:R0:W-:Y:S02]  /*0560*/  STS [R41+UR4+0x2400], R54 ;  /* 0x0024003629007988 */ /* 0x0081e40008000804 */
[----:B0-----:R-:W-:-:S04]  /*0570*/  LOP3.LUT R54, R51, 0x1f, RZ, 0xc0, !PT ;  /* 0x0000001f33367812 */ /* 0x001fc800078ec0ff */
[----:B------:R-:W-:-:S04]  /*0580*/  IADD3 R5, PT, PT, -R54, 0x14f, RZ ;  /* 0x0000014f36057810 */ /* 0x000fc80007ffe1ff */
[----:B------:R-:W-:Y:S01]  /*0590*/  ISETP.GT.U32.AND P0, PT, R44, R5, PT ;  /* 0x000000052c00720c */ /* 0x000fe20003f04070 */
[----:B----4-:R0:W-:Y:S01]  /*05a0*/  STS [R41+UR4+0x2000], R4 ;  /* 0x0020000429007988 */ /* 0x0101e20008000804 */
[----:B------:R-:W-:-:S03]  /*05b0*/  IMAD R51, R45, 0x150, R54 ;  /* 0x000001502d337824 */ /* 0x000fc600078e0236 */
[----:B-----5:R1:W-:Y:S08]  /*05c0*/  STS [R41+UR4+0x3400], R47 ;  /* 0x0034002f29007988 */ /* 0x0203f00008000804 */
[----:B0-----:R-:W0:Y:S01]  /*05d0*/  @!P0 LDC.64 R4, c[0x0][0x388] ;  /* 0x0000e200ff048b82 */ /* 0x001e220000000a00 */
[----:B------:R-:W-:Y:S01]  /*05e0*/  IMAD R51, R18, 0x5400, R51 ;  /* 0x0000540012337824 */ /* 0x000fe200078e0233 */
[----:B--2---:R2:W-:Y:S04]  /*05f0*/  STS [R41+UR4+0x3000], R60 ;  /* 0x0030003c29007988 */ /* 0x0045e80008000804 */
[----:B-1----:R-:W-:Y:S01]  /*0600*/  @!P0 IADD3 R47, PT, PT, R51, R44, RZ ;  /* 0x0000002c332f8210 */ /* 0x002fe20007ffe0ff */
[----:B------:R1:W-:Y:S04]  /*0610*/  STS [R41+UR4+0x400], R48 ;  /* 0x0004003029007988 */ /* 0x0003e80008000804 */
[----:B------:R-:W-:Y:S01]  /*0620*/  STS [R41+UR4+0x2800], R56 ;  /* 0x0028003829007988 */ /* 0x000fe20008000804 */
[----:B--2---:R-:W-:-:S03]  /*0630*/  MOV R60, RZ ;  /* 0x000000ff003c7202 */ /* 0x004fc60000000f00 */
[----:B------:R-:W-:Y:S01]  /*0640*/  STS [R41+UR4+0x2c00], R58 ;  /* 0x002c003a29007988 */ /* 0x000fe20008000804 */
[----:B-1----:R-:W-:-:S03]  /*0650*/  IMAD.MOV.U32 R48, RZ, RZ, RZ ;  /* 0x000000ffff307224 */ /* 0x002fc600078e00ff */
[----:B------:R1:W-:Y:S04]  /*0660*/  STS [R41+UR4], R46 ;  /* 0x0000002e29007988 */ /* 0x0003e80008000804 */
[----:B------:R-:W2:Y:S01]  /*0670*/  @!P1 LDG.E.CONSTANT R60, desc[UR8][R2.64+0xceb8] ;  /* 0x00ceb808023c9981 */ /* 0x000ea2000c1e9900 */
[----:B0-----:R-:W-:-:S03]  /*0680*/  @!P0 IMAD.WIDE.U32 R4, R47, 0x4, R4 ;  /* 0x000000042f048825 */ /* 0x001fc600078e0004 */
[----:B------:R-:W3:Y:S04]  /*0690*/  LDG.E.CONSTANT R54, desc[UR8][R2.64+0x3720] ;  /* 0x0037200802367981 */ /* 0x000ee8000c1e9900 */
[----:B-1----:R-:W4:Y:S04]  /*06a0*/  LDG.E.CONSTANT R46, desc[UR8][R2.64+0x44e8] ;  /* 0x0044e808022e7981 */ /* 0x002f28000c1e9900 */
[----:B------:R-:W5:Y:S04]  /*06b0*/  LDG.E.CONSTANT R56, desc[UR8][R2.64+0x52b0] ;  /* 0x0052b00802387981 */ /* 0x000f68000c1e9900 */
[----:B------:R0:W5:Y:S04]  /*06c0*/  LDG.E.CONSTANT R58, desc[UR8][R2.64+0x6078] ;  /* 0x00607808023a7981 */ /* 0x000168000c1e9900 */
[----:B------:R1:W5:Y:S01]  /*06d0*/  @!P0 LDG.E.CONSTANT R48, desc[UR8][R4.64] ;  /* 0x0000000804308981 */ /* 0x000362000c1e9900 */
[----:B------:R-:W-:-:S03]  /*06e0*/  IADD3 R47, P1, PT, R51, R44, RZ ;  /* 0x0000002c332f7210 */ /* 0x000fc60007f3e0ff */
[----:B------:R0:W-:Y:S01]  /*06f0*/  STS [R41+UR4+0x800], R50 ;  /* 0x0008003229007988 */ /* 0x0001e20008000804 */
[C---:B------:R-:W-:Y:S02]  /*0700*/  ISETP.GT.U32.OR P2, PT, R17.reuse, 0x137, P0 ;  /* 0x000001371100780c */ /* 0x040fe40000744470 */
[----:B------:R-:W-:Y:S02]  /*0710*/  ISETP.GT.U32.OR P3, PT, R17, 0x12f, P0 ;  /* 0x0000012f1100780c */ /* 0x000fe40000764470 */
[----:B0-----:R-:W-:Y:S02]  /*0720*/  IADD3.X R50, PT, PT, RZ, RZ, RZ, P1, !PT ;  /* 0x000000ffff327210 */ /* 0x001fe40000ffe4ff */
[----:B------:R-:W-:Y:S02]  /*0730*/  LEA R2, P1, R47, UR6, 0x2 ;  /* 0x000000062f027c11 */ /* 0x000fe4000f8210ff */
[----:B------:R-:W-:Y:S02]  /*0740*/  ISETP.GT.U32.OR P4, PT, R17, 0x127, P0 ;  /* 0x000001271100780c */ /* 0x000fe40000784470 */
[----:B------:R-:W-:-:S02]  /*0750*/  LEA.HI.X R3, R47, UR7, R50, 0x2, P1 ;  /* 0x000000072f037c11 */ /* 0x000fc400088f1432 */
[C---:B------:R-:W-:Y:S02]  /*0760*/  ISETP.GT.U32.OR P1, PT, R17.reuse, 0x13f, P0 ;  /* 0x0000013f1100780c */ /* 0x040fe40000724470 */
[C---:B------:R-:W-:Y:S02]  /*0770*/  ISETP.GT.U32.OR P5, PT, R17.reuse, 0x11f, P0 ;  /* 0x0000011f1100780c */ /* 0x040fe400007a4470 */
[----:B------:R-:W-:Y:S01]  /*0780*/  ISETP.GT.U32.OR P6, PT, R17, 0x117, P0 ;  /* 0x000001171100780c */ /* 0x000fe200007c4470 */
[----:B------:R-:W-:Y:S01]  /*0790*/  STS [R41+UR4+0x3800], R49 ;  /* 0x0038003129007988 */ /* 0x000fe20008000804 */
[----:B------:R-:W-:-:S03]  /*07a0*/  MOV R50, RZ ;  /* 0x000000ff00327202 */ /* 0x000fc60000000f00 */
[----:B------:R0:W-:Y:S01]  /*07b0*/  STS [R41+UR4+0xc00], R52 ;  /* 0x000c003429007988 */ /* 0x0001e20008000804 */
[----:B-1----:R-:W-:-:S03]  /*07c0*/  MOV R4, RZ ;  /* 0x000000ff00047202 */ /* 0x002fc60000000f00 */
[----:B------:R-:W5:Y:S04]  /*07d0*/  @!P2 LDG.E.CONSTANT R50, desc[UR8][R2.64+0x7e00] ;  /* 0x007e00080232a981 */ /* 0x000f68000c1e9900 */
[----:B------:R-:W5:Y:S01]  /*07e0*/  @!P0 LDG.E.CONSTANT R4, desc[UR8][R2.64+0x2a00] ;  /* 0x002a000802048981 */ /* 0x000f62000c1e9900 */
[----:B0-----:R-:W-:-:S06]  /*07f0*/  IMAD.MOV.U32 R52, RZ, RZ, RZ ;  /* 0x000000ffff347224 */ /* 0x001fcc00078e00ff */
[----:B------:R-:W5:Y:S04]  /*0800*/  @!P3 LDG.E.CONSTANT R52, desc[UR8][R2.64+0xa800] ;  /* 0x00a800080234b981 */ /* 0x000f68000c1e9900 */
[----:B--2---:R-:W-:Y:S04]  /*0810*/  STS [R41+UR4+0x3c00], R60 ;  /* 0x003c003c29007988 */ /* 0x004fe80008000804 */
[----:B---3--:R0:W-:Y:S04]  /*0820*/  STS [R41+UR4+0x1000], R54 ;  /* 0x0010003629007988 */ /* 0x0081e80008000804 */
[----:B----4-:R1:W-:Y:S04]  /*0830*/  STS [R41+UR4+0x1400], R46 ;  /* 0x0014002e29007988 */ /* 0x0103e80008000804 */
[----:B-----5:R2:W-:Y:S01]  /*0840*/  STS [R41+UR4+0x1800], R56 ;  /* 0x0018003829007988 */ /* 0x0205e20008000804 */
[----:B0-----:R-:W-:-:S03]  /*0850*/  MOV R54, RZ ;  /* 0x000000ff00367202 */ /* 0x001fc60000000f00 */
[----:B------:R-:W-:Y:S01]  /*0860*/  STS [R41+UR4+0x1c00], R58 ;  /* 0x001c003a29007988 */ /* 0x000fe20008000804 */
[----:B-1----:R-:W-:-:S03]  /*0870*/  MOV R46, RZ ;  /* 0x000000ff002e7202 */ /* 0x002fc60000000f00 */
[----:B------:R0:W-:Y:S01]  /*0880*/  STS [R41+UR5], R48 ;  /* 0x0000003029007988 */ /* 0x0001e20008000805 */
[----:B--2---:R-:W-:-:S03]  /*0890*/  IMAD.MOV.U32 R56, RZ, RZ, RZ ;  /* 0x000000ffff387224 */ /* 0x004fc600078e00ff */
[----:B------:R-:W2:Y:S04]  /*08a0*/  @!P1 LDG.E.CONSTANT R46, desc[UR8][R2.64+0x5400] ;  /* 0x00540008022e9981 */ /* 0x000ea8000c1e9900 */
[----:B------:R-:W3:Y:S01]  /*08b0*/  @!P4 LDG.E.CONSTANT R54, desc[UR8][R2.64+0xd200] ;  /* 0x00d200080236c981 */ /* 0x000ee2000c1e9900 */
[----:B0-----:R-:W-:-:S03]  /*08c0*/  MOV R48, RZ ;  /* 0x000000ff00307202 */ /* 0x001fc60000000f00 */
[----:B------:R-:W4:Y:S04]  /*08d0*/  @!P6 LDG.E.CONSTANT R56, desc[UR8][R2.64+0x12600] ;  /* 0x012600080238e981 */ /* 0x000f28000c1e9900 */
[----:B------:R-:W5:Y:S01]  /*08e0*/  @!P5 LDG.E.CONSTANT R48, desc[UR8][R2.64+0xfc00] ;  /* 0x00fc00080230d981 */ /* 0x000f62000c1e9900 */
[----:B------:R-:W0:Y:S01]  /*08f0*/  S2UR UR7, SR_CgaCtaId ;  /* 0x00000000000779c3 */ /* 0x000e220000008800 */
[----:B------:R-:W-:Y:S02]  /*0900*/  UMOV UR6, 0x400 ;  /* 0x0000040000067882 */ /* 0x000fe40000000000 */
[----:B------:R-:W-:Y:S01]  /*0910*/  UIADD3 UR6, UPT, UPT, UR6, 0x4000, URZ ;  /* 0x0000400006067890 */ /* 0x000fe2000fffe0ff */
[----:B------:R1:W-:Y:S04]  /*0920*/  STS [R41+UR5+0xc00], R50 ;  /* 0x000c003229007988 */ /* 0x0003e80008000805 */
[----:B------:R1:W-:Y:S04]  /*0930*/  STS [R41+UR5+0x400], R4 ;  /* 0x0004000429007988 */ /* 0x0003e80008000805 */
[----:B------:R1:W-:Y:S01]  /*0940*/  STS [R41+UR5+0x1000], R52 ;  /* 0x0010003429007988 */ /* 0x0003e20008000805 */
[----:B0-----:R-:W-:Y:S01]  /*0950*/  ULEA UR6, UR7, UR6, 0x18 ;  /* 0x0000000607067291 */ /* 0x001fe2000f8ec0ff */
[----:B------:R-:W-:-:S05]  /*0960*/  IADD3 R43, PT, PT, R43, 0x1, RZ ;  /* 0x000000012b2b7810 */ /* 0x000fca0007ffe0ff */
[----:B------:R-:W-:Y:S02]  /*0970*/  LEA R45, R45, UR6, 0x7 ;  /* 0x000000062d2d7c11 */ /* 0x000fe4000f8e38ff */
[----:B------:R-:W-:Y:S02]  /*0980*/  ISETP.GT.U32.AND P1, PT, R17, 0x13f, PT ;  /* 0x0000013f1100780c */ /* 0x000fe40003f24070 */
[----:B------:R-:W-:Y:S02]  /*0990*/  ISETP.NE.AND P2, PT, R43, 0xb, PT ;  /* 0x0000000b2b00780c */ /* 0x000fe40003f45270 */
[----:B------:R-:W-:Y:S01]  /*09a0*/  IADD3 R45, PT, PT, R45, 0x1000, RZ ;  /* 0x000010002d2d7810 */ /* 0x000fe20007ffe0ff */
[----:B------:R-:W-:Y:S01]  /*09b0*/  UMOV UR6, 0x100 ;  /* 0x0000010000067882 */ /* 0x000fe20000000000 */
[----:B--2---:R1:W-:Y:S04]  /*09c0*/  STS [R41+UR5+0x800], R46 ;  /* 0x0008002e29007988 */ /* 0x0043e80008000805 */
[----:B---3--:R1:W-:Y:S04]  /*09d0*/  STS [R41+UR5+0x1400], R54 ;  /* 0x0014003629007988 */ /* 0x0083e80008000805 */
[----:B----4-:R1:W-:Y:S04]  /*09e0*/  STS [R41+UR5+0x1c00], R56 ;  /* 0x001c003829007988 */ /* 0x0103e80008000805 */
[----:B-----5:R1:W-:Y:S01]  /*09f0*/  STS [R41+UR5+0x1800], R48 ;  /* 0x0018003029007988 */ /* 0x0203e20008000805 */
[----:B------:R-:W-:Y:S06]  /*0a00*/  BAR.SYNC.DEFER_BLOCKING 0x0 ;  /* 0x0000000000007b1d */ /* 0x000fec0000010000 */
.L_x_1:
[----:B------:R-:W-:-:S13]  /*0a10*/  ISETP.GT.U32.AND P0, PT, R44, 0x14f, PT ;  /* 0x0000014f2c00780c */ /* 0x000fda0003f04070 */
[----:B------:R-:W-:Y:S05]  /*0a20*/  @P0 BRA `(.L_x_0) ;  /* 0x0000000000b00947 */ /* 0x000fea0003800000 */
[----:B------:R-:W-:Y:S04]  /*0a30*/  LDS R49, [R45+-0x1000] ;  /* 0xfff000002d317984 */ /* 0x000fe80000000800 */
[----:B-1----:R-:W0:Y:S04]  /*0a40*/  LDS R50, [R42+UR6] ;  /* 0x000000062a327984 */ /* 0x002e280008000800 */
[----:B------:R-:W1:Y:S04]  /*0a50*/  LDS R48, [R45+-0xc00] ;  /* 0xfff400002d307984 */ /* 0x000e680000000800 */
[----:B------:R-:W2:Y:S04]  /*0a60*/  LDS R47, [R45+-0x800] ;  /* 0xfff800002d2f7984 */ /* 0x000ea80000000800 */
[----:B------:R-:W3:Y:S04]  /*0a70*/  LDS R46, [R45+-0x400] ;  /* 0xfffc00002d2e7984 */ /* 0x000ee80000000800 */
[----:B------:R-:W4:Y:S04]  /*0a80*/  LDS R4, [R45] ;  /* 0x000000002d047984 */ /* 0x000f280000000800 */
[----:B------:R-:W5:Y:S04]  /*0a90*/  LDS R5, [R45+0x400] ;  /* 0x000400002d057984 */ /* 0x000f680000000800 */
[----:B------:R-:W5:Y:S04]  /*0aa0*/  LDS R3, [R45+0x800] ;  /* 0x000800002d037984 */ /* 0x000f680000000800 */
[----:B------:R-:W5:Y:S04]  /*0ab0*/  LDS R2, [R45+0xc00] ;  /* 0x000c00002d027984 */ /* 0x000f680000000800 */
[----:B------:R-:W5:Y:S01]  /*0ac0*/  LDS R51, [R42+UR6+-0x80] ;  /* 0xffff80062a337984 */ /* 0x000f620008000800 */
[-C--:B0-----:R-:W-:Y:S01]  /*0ad0*/  FFMA R21, R49, R50.reuse, R21 ;  /* 0x0000003231157223 */ /* 0x081fe20000000015 */
[-C--:B-1----:R-:W-:Y:S01]  /*0ae0*/  FFMA R25, R48, R50.reuse, R25 ;  /* 0x0000003230197223 */ /* 0x082fe20000000019 */
[-C--:B--2---:R-:W-:Y:S01]  /*0af0*/  FFMA R29, R47, R50.reuse, R29 ;  /* 0x000000322f1d7223 */ /* 0x084fe2000000001d */
[-C--:B---3--:R-:W-:Y:S01]  /*0b00*/  FFMA R33, R46, R50.reuse, R33 ;  /* 0x000000322e217223 */ /* 0x088fe20000000021 */
[-C--:B----4-:R-:W-:Y:S01]  /*0b10*/  FFMA R37, R4, R50.reuse, R37 ;  /* 0x0000003204257223 */ /* 0x090fe20000000025 */
[-C--:B-----5:R-:W-:Y:S01]  /*0b20*/  FFMA R7, R5, R50.reuse, R7 ;  /* 0x0000003205077223 */ /* 0x0a0fe20000000007 */
[-C--:B------:R-:W-:Y:S01]  /*0b30*/  FFMA R11, R3, R50.reuse, R11 ;  /* 0x00000032030b7223 */ /* 0x080fe2000000000b */
[----:B------:R-:W-:-:S02]  /*0b40*/  FFMA R15, R2, R50, R15 ;  /* 0x00000032020f7223 */ /* 0x000fc4000000000f */
[----:B------:R-:W0:Y:S01]  /*0b50*/  LDS R50, [R42+UR6+-0x100] ;  /* 0xffff00062a327984 */ /* 0x000e220008000800 */
[-C--:B------:R-:W-:Y:S01]  /*0b60*/  FFMA R20, R49, R51.reuse, R20 ;  /* 0x0000003331147223 */ /* 0x080fe20000000014 */
[-C--:B------:R-:W-:Y:S01]  /*0b70*/  FFMA R24, R48, R51.reuse, R24 ;  /* 0x0000003330187223 */ /* 0x080fe20000000018 */
[-C--:B------:R-:W-:Y:S01]  /*0b80*/  FFMA R28, R47, R51.reuse, R28 ;  /* 0x000000332f1c7223 */ /* 0x080fe2000000001c */
[-C--:B------:R-:W-:Y:S01]  /*0b90*/  FFMA R32, R46, R51.reuse, R32 ;  /* 0x000000332e207223 */ /* 0x080fe20000000020 */
[-C--:B------:R-:W-:Y:S01]  /*0ba0*/  FFMA R36, R4, R51.reuse, R36 ;  /* 0x0000003304247223 */ /* 0x080fe20000000024 */
[-C--:B------:R-:W-:Y:S01]  /*0bb0*/  FFMA R6, R5, R51.reuse, R6 ;  /* 0x0000003305067223 */ /* 0x080fe20000000006 */
[-C--:B------:R-:W-:Y:S01]  /*0bc0*/  FFMA R10, R3, R51.reuse, R10 ;  /* 0x00000033030a7223 */ /* 0x080fe2000000000a */
[----:B------:R-:W-:Y:S02]  /*0bd0*/  FFMA R14, R2, R51, R14 ;  /* 0x00000033020e7223 */ /* 0x000fe4000000000e */
[----:B------:R-:W1:Y:S01]  /*0be0*/  LDS R51, [R42+UR6+0x80] ;  /* 0x000080062a337984 */ /* 0x000e620008000800 */
[-C--:B0-----:R-:W-:Y:S01]  /*0bf0*/  FFMA R39, R49, R50.reuse, R39 ;  /* 0x0000003231277223 */ /* 0x081fe20000000027 */
[-C--:B------:R-:W-:Y:S01]  /*0c00*/  FFMA R23, R48, R50.reuse, R23 ;  /* 0x0000003230177223 */ /* 0x080fe20000000017 */
[-C--:B------:R-:W-:Y:S01]  /*0c10*/  FFMA R27, R47, R50.reuse, R27 ;  /* 0x000000322f1b7223 */ /* 0x080fe2000000001b */
[-C--:B------:R-:W-:Y:S01]  /*0c20*/  FFMA R31, R46, R50.reuse, R31 ;  /* 0x000000322e1f7223 */ /* 0x080fe2000000001f */
[-C--:B------:R-:W-:Y:S01]  /*0c30*/  FFMA R35, R4, R50.reuse, R35 ;  /* 0x0000003204237223 */ /* 0x080fe20000000023 */
[-C--:B------:R-:W-:Y:S01]  /*0c40*/  FFMA R0, R5, R50.reuse, R0 ;  /* 0x0000003205007223 */ /* 0x080fe20000000000 */
[-C--:B------:R-:W-:Y:S01]  /*0c50*/  FFMA R9, R3, R50.reuse, R9 ;  /* 0x0000003203097223 */ /* 0x080fe20000000009 */
[----:B------:R-:W-:Y:S01]  /*0c60*/  FFMA R13, R2, R50, R13 ;  /* 0x00000032020d7223 */ /* 0x000fe2000000000d */
[-C--:B-1----:R-:W-:Y:S01]  /*0c70*/  FFMA R22, R49, R51.reuse, R22 ;  /* 0x0000003331167223 */ /* 0x082fe20000000016 */
[-C--:B------:R-:W-:Y:S01]  /*0c80*/  FFMA R26, R48, R51.reuse, R26 ;  /* 0x00000033301a7223 */ /* 0x080fe2000000001a */
[-C--:B------:R-:W-:Y:S01]  /*0c90*/  FFMA R30, R47, R51.reuse, R30 ;  /* 0x000000332f1e7223 */ /* 0x080fe2000000001e */
[-C--:B------:R-:W-:Y:S01]  /*0ca0*/  FFMA R34, R46, R51.reuse, R34 ;  /* 0x000000332e227223 */ /* 0x080fe20000000022 */
[-C--:B------:R-:W-:Y:S01]  /*0cb0*/  FFMA R38, R4, R51.reuse, R38 ;  /* 0x0000003304267223 */ /* 0x080fe20000000026 */
[-C--:B------:R-:W-:Y:S01]  /*0cc0*/  FFMA R8, R5, R51.reuse, R8 ;  /* 0x0000003305087223 */ /* 0x080fe20000000008 */
[-C--:B------:R-:W-:Y:S01]  /*0cd0*/  FFMA R12, R3, R51.reuse, R12 ;  /* 0x00000033030c7223 */ /* 0x080fe2000000000c */
[----:B------:R-:W-:-:S07]  /*0ce0*/  FFMA R16, R2, R51, R16 ;  /* 0x0000003302107223 */ /* 0x000fce0000000010 */
.L_x_0:
[----:B------:R-:W-:Y:S01]  /*0cf0*/  UIADD3 UR6, UPT, UPT, UR6, 0x200, URZ ;  /* 0x0000020006067890 */ /* 0x000fe2000fffe0ff */
[----:B------:R-:W-:Y:S01]  /*0d00*/  IADD3 R44, PT, PT, R44, 0x1, RZ ;  /* 0x000000012c2c7810 */ /* 0x000fe20007ffe0ff */
[----:B------:R-:W-:Y:S02]  /*0d10*/  VIADD R45, R45, 0x4 ;  /* 0x000000042d2d7836 */ /* 0x000fe40000000000 */
[----:B------:R-:W-:-:S09]  /*0d20*/  UISETP.NE.AND UP0, UPT, UR6, 0x4100, UPT ;  /* 0x000041000600788c */ /* 0x000fd2000bf05270 */
[----:B------:R-:W-:Y:S05]  /*0d30*/  BRA.U UP0, `(.L_x_1) ;  /* 0xfffffffd00347547 */ /* 0x000fea000b83ffff */
[----:B------:R-:W-:Y:S05]  /*0d40*/  @P2 BRA `(.L_x_2) ;  /* 0xfffffff400742947 */ /* 0x000fea000383ffff */
[----:B------:R-:W1:Y:S01]  /*0d50*/  S2R R5, SR_TID.X ;  /* 0x0000000000057919 */ /* 0x000e620000002100 */
[----:B------:R-:W0:Y:S01]  /*0d60*/  LDC.64 R2, c[0x0][0x398] ;  /* 0x0000e600ff027b82 */ /* 0x000e220000000a00 */
[----:B-1----:R-:W-:-:S05]  /*0d70*/  SHF.R.U32.HI R4, RZ, 0x5, R5 ;  /* 0x00000005ff047819 */ /* 0x002fca0000011605 */
[----:B------:R-:W-:-:S04]  /*0d80*/  IMAD R5, R4, 0xdc60, R5 ;  /* 0x0000dc6004057824 */ /* 0x000fc800078e0205 */
[----:B------:R-:W-:Y:S02]  /*0d90*/  IMAD R18, R18, 0x372000, R5 ;  /* 0x0037200012127824 */ /* 0x000fe400078e0205 */
[----:B------:R-:W1:Y:S03]  /*0da0*/  LDC.64 R4, c[0x0][0x390] ;  /* 0x0000e400ff047b82 */ /* 0x000e660000000a00 */
[----:B------:R-:W-:-:S05]  /*0db0*/  IADD3 R19, PT, PT, R19, R18, RZ ;  /* 0x0000001213137210 */ /* 0x000fca0007ffe0ff */
[----:B0-----:R-:W-:-:S05]  /*0dc0*/  IMAD.WIDE.U32 R2, R19, 0x4, R2 ;  /* 0x0000000413027825 */ /* 0x001fca00078e0002 */
[----:B------:R-:W2:Y:S04]  /*0dd0*/  LDG.E.CONSTANT R18, desc[UR8][R2.64] ;  /* 0x0000000802127981 */ /* 0x000ea8000c1e9900 */
[----:B------:R-:W3:Y:S04]  /*0de0*/  LDG.E.CONSTANT R41, desc[UR8][R2.64+0x80] ;  /* 0x0000800802297981 */ /* 0x000ee8000c1e9900 */
[----:B------:R-:W4:Y:S04]  /*0df0*/  LDG.E.CONSTANT R40, desc[UR8][R2.64+0x100] ;  /* 0x0001000802287981 */ /* 0x000f28000c1e9900 */
[----:B------:R-:W5:Y:S04]  /*0e00*/  LDG.E.CONSTANT R43, desc[UR8][R2.64+0x180] ;  /* 0x00018008022b7981 */ /* 0x000f68000c1e9900 */
[----:B------:R-:W5:Y:S04]  /*0e10*/  LDG.E.CONSTANT R42, desc[UR8][R2.64+0x1b9000] ;  /* 0x1b900008022a7981 */ /* 0x000f68000c1e9900 */
[----:B------:R-:W5:Y:S04]  /*0e20*/  LDG.E.CONSTANT R45, desc[UR8][R2.64+0x1b9080] ;  /* 0x1b908008022d7981 */ /* 0x000f68000c1e9900 */
[----:B------:R-:W5:Y:S04]  /*0e30*/  LDG.E.CONSTANT R44, desc[UR8][R2.64+0x1b9100] ;  /* 0x1b910008022c7981 */ /* 0x000f68000c1e9900 */
[----:B------:R-:W5:Y:S01]  /*0e40*/  LDG.E.CONSTANT R47, desc[UR8][R2.64+0x1b9180] ;  /* 0x1b918008022f7981 */ /* 0x000f62000c1e9900 */
[----:B-1----:R-:W-:-:S04]  /*0e50*/  IMAD.WIDE.U32 R4, R19, 0x4, R4 ;  /* 0x0000000413047825 */ /* 0x002fc800078e0004 */
[----:B--2---:R-:W-:Y:S01]  /*0e60*/  FADD R39, R39, R18 ;  /* 0x0000001227277221 */ /* 0x004fe20000000000 */
[----:B---3--:R-:W-:-:S04]  /*0e70*/  FADD R41, R20, R41 ;  /* 0x0000002914297221 */ /* 0x008fc80000000000 */
[----:B------:R0:W-:Y:S01]  /*0e80*/  STG.E desc[UR8][R4.64], R39 ;  /* 0x0000002704007986 */ /* 0x0001e2000c101908 */
[----:B----4-:R-:W-:-:S03]  /*0e90*/  FADD R21, R21, R40 ;  /* 0x0000002815157221 */ /* 0x010fc60000000000 */
[----:B------:R0:W-:Y:S01]  /*0ea0*/  STG.E desc[UR8][R4.64+0x80], R41 ;  /* 0x0000802904007986 */ /* 0x0001e2000c101908 */
[----:B-----5:R-:W-:-:S03]  /*0eb0*/  FADD R43, R22, R43 ;  /* 0x0000002b162b7221 */ /* 0x020fc60000000000 */
[----:B------:R0:W-:Y:S01]  /*0ec0*/  STG.E desc[UR8][R4.64+0x100], R21 ;  /* 0x0001001504007986 */ /* 0x0001e2000c101908 */
[----:B------:R-:W-:-:S03]  /*0ed0*/  FADD R23, R23, R42 ;  /* 0x0000002a17177221 */ /* 0x000fc60000000000 */
[----:B------:R0:W-:Y:S01]  /*0ee0*/  STG.E desc[UR8][R4.64+0x180], R43 ;  /* 0x0001802b04007986 */ /* 0x0001e2000c101908 */
[----:B------:R-:W-:-:S03]  /*0ef0*/  FADD R45, R24, R45 ;  /* 0x0000002d182d7221 */ /* 0x000fc60000000000 */
[----:B------:R0:W-:Y:S01]  /*0f00*/  STG.E desc[UR8][R4.64+0x1b9000], R23 ;  /* 0x1b90001704007986 */ /* 0x0001e2000c101908 */
[----:B------:R-:W-:-:S03]  /*0f10*/  FADD R25, R25, R44 ;  /* 0x0000002c19197221 */ /* 0x000fc60000000000 */
[----:B------:R0:W-:Y:S01]  /*0f20*/  STG.E desc[UR8][R4.64+0x1b9080], R45 ;  /* 0x1b90802d04007986 */ /* 0x0001e2000c101908 */
[----:B------:R-:W-:-:S03]  /*0f30*/  FADD R47, R26, R47 ;  /* 0x0000002f1a2f7221 */ /* 0x000fc60000000000 */
[----:B------:R0:W-:Y:S04]  /*0f40*/  STG.E desc[UR8][R4.64+0x1b9100], R25 ;  /* 0x1b91001904007986 */ /* 0x0001e8000c101908 */
[----:B------:R0:W-:Y:S01]  /*0f50*/  STG.E desc[UR8][R4.64+0x1b9180], R47 ;  /* 0x1b91802f04007986 */ /* 0x0001e2000c101908 */
[----:B------:R-:W-:Y:S05]  /*0f60*/  @P1 EXIT ;  /* 0x000000000000194d */ /* 0x000fea0003800000 */
[----:B------:R-:W2:Y:S04]  /*0f70*/  LDG.E.CONSTANT R18, desc[UR8][R2.64+0x372000] ;  /* 0x3720000802127981 */ /* 0x000ea8000c1e9900 */
[----:B------:R-:W3:Y:S04]  /*0f80*/  LDG.E.CONSTANT R19, desc[UR8][R2.64+0x372080] ;  /* 0x3720800802137981 */ /* 0x000ee8000c1e9900 */
[----:B------:R-:W4:Y:S04]  /*0f90*/  LDG.E.CONSTANT R20, desc[UR8][R2.64+0x372100] ;  /* 0x3721000802147981 */ /* 0x000f28000c1e9900 */
[----:B0-----:R-:W5:Y:S01]  /*0fa0*/  LDG.E.CONSTANT R21, desc[UR8][R2.64+0x372180] ;  /* 0x3721800802157981 */ /* 0x001f62000c1e9900 */
[----:B------:R-:W-:Y:S01]  /*0fb0*/  ISETP.GT.U32.AND P0, PT, R17, 0x137, PT ;  /* 0x000001371100780c */ /* 0x000fe20003f04070 */
[----:B--2---:R-:W-:Y:S01]  /*0fc0*/  FADD R27, R27, R18 ;  /* 0x000000121b1b7221 */ /* 0x004fe20000000000 */
[----:B---3--:R-:W-:-:S04]  /*0fd0*/  FADD R19, R28, R19 ;  /* 0x000000131c137221 */ /* 0x008fc80000000000 */
[----:B------:R0:W-:Y:S01]  /*0fe0*/  STG.E desc[UR8][R4.64+0x372000], R27 ;  /* 0x3720001b04007986 */ /* 0x0001e2000c101908 */
[----:B----4-:R-:W-:-:S03]  /*0ff0*/  FADD R29, R29, R20 ;  /* 0x000000141d1d7221 */ /* 0x010fc60000000000 */
[----:B------:R0:W-:Y:S01]  /*1000*/  STG.E desc[UR8][R4.64+0x372080], R19 ;  /* 0x3720801304007986 */ /* 0x0001e2000c101908 */
[----:B-----5:R-:W-:-:S03]  /*1010*/  FADD R21, R30, R21 ;  /* 0x000000151e157221 */ /* 0x020fc60000000000 */
[----:B------:R0:W-:Y:S04]  /*1020*/  STG.E desc[UR8][R4.64+0x372100], R29 ;  /* 0x3721001d04007986 */ /* 0x0001e8000c101908 */
[----:B------:R0:W-:Y:S01]  /*1030*/  STG.E desc[UR8][R4.64+0x372180], R21 ;  /* 0x3721801504007986 */ /* 0x0001e2000c101908 */
[----:B------:R-:W-:Y:S05]  /*1040*/  @P0 EXIT ;  /* 0x000000000000094d */ /* 0x000fea0003800000 */
[----:B------:R-:W2:Y:S04]  /*1050*/  LDG.E.CONSTANT R18, desc[UR8][R2.64+0x52b000] ;  /* 0x52b0000802127981 */ /* 0x000ea8000c1e9900 */
[----:B0-----:R-:W3:Y:S04]  /*1060*/  LDG.E.CONSTANT R19, desc[UR8][R2.64+0x52b080] ;  /* 0x52b0800802137981 */ /* 0x001ee8000c1e9900 */
[----:B------:R-:W4:Y:S04]  /*1070*/  LDG.E.CONSTANT R20, desc[UR8][R2.64+0x52b100] ;  /* 0x52b1000802147981 */ /* 0x000f28000c1e9900 */
[----:B------:R-:W5:Y:S01]  /*1080*/  LDG.E.CONSTANT R21, desc[UR8][R2.64+0x52b180] ;  /* 0x52b1800802157981 */ /* 0x000f62000c1e9900 */
        /* <DEDUP_REMOVED lines=24> */
[----:B------:R-:W-:-:S04]  /*1210*/  IADD3 R2, P0, PT, R2, 0x1000000, RZ ;  /* 0x0100000002027810 */ /* 0x000fc80007f1e0ff */
[----:B------:R-:W-:-:S05]  /*1220*/  IADD3.X R3, PT, PT, RZ, R3, RZ, P0, !PT ;  /* 0x00000003ff037210 */ /* 0x000fca00007fe4ff */
[----:B0-----:R-:W2:Y:S04]  /*1230*/  LDG.E.CONSTANT R19, desc[UR8][R2.64+-0x763000] ;  /* 0x89d0000802137981 */ /* 0x001ea8000c1e9900 */
[----:B------:R-:W3:Y:S04]  /*1240*/  LDG.E.CONSTANT R21, desc[UR8][R2.64+-0x762f80] ;  /* 0x89d0800802157981 */ /* 0x000ee8000c1e9900 */
[----:B------:R-:W4:Y:S04]  /*1250*/  LDG.E.CONSTANT R18, desc[UR8][R2.64+-0x762f00] ;  /* 0x89d1000802127981 */ /* 0x000f28000c1e9900 */
[----:B------:R-:W5:Y:S01]  /*1260*/  LDG.E.CONSTANT R23, desc[UR8][R2.64+-0x762e80] ;  /* 0x89d1800802177981 */ /* 0x000f62000c1e9900 */
[----:B------:R-:W-:-:S04]  /*1270*/  IADD3 R4, P0, PT, R4, 0x1000000, RZ ;  /* 0x0100000004047810 */ /* 0x000fc80007f1e0ff */
[----:B------:R-:W-:Y:S02]  /*1280*/  IADD3.X R5, PT, PT, RZ, R5, RZ, P0, !PT ;  /* 0x00000005ff057210 */ /* 0x000fe400007fe4ff */
        /* <DEDUP_REMOVED lines=28> */
[----:B--2---:R-:W-:Y:S01]  /*1450*/  FADD R13, R13, R0 ;  /* 0x000000000d0d7221 */ /* 0x004fe20000000000 */
[----:B---3--:R-:W-:-:S04]  /*1460*/  FADD R7, R14, R7 ;  /* 0x000000070e077221 */ /* 0x008fc80000000000 */
[----:B------:R-:W-:Y:S01]  /*1470*/  STG.E desc[UR8][R4.64+-0x3f1000], R13 ;  /* 0xc0f0000d04007986 */ /* 0x000fe2000c101908 */
[----:B----4-:R-:W-:-:S03]  /*1480*/  FADD R15, R15, R6 ;  /* 0x000000060f0f7221 */ /* 0x010fc60000000000 */
[----:B------:R-:W-:Y:S01]  /*1490*/  STG.E desc[UR8][R4.64+-0x3f0f80], R7 ;  /* 0xc0f0800704007986 */ /* 0x000fe2000c101908 */
[----:B-----5:R-:W-:-:S03]  /*14a0*/  FADD R9, R16, R9 ;  /* 0x0000000910097221 */ /* 0x020fc60000000000 */
[----:B------:R-:W-:Y:S04]  /*14b0*/  STG.E desc[UR8][R4.64+-0x3f0f00], R15 ;  /* 0xc0f1000f04007986 */ /* 0x000fe8000c101908 */
[----:B------:R-:W-:Y:S01]  /*14c0*/  STG.E desc[UR8][R4.64+-0x3f0e80], R9 ;  /* 0xc0f1800904007986 */ /* 0x000fe2000c101908 */
[----:B------:R-:W-:Y:S05]  /*14d0*/  EXIT ;  /* 0x000000000000794d */ /* 0x000fea0003800000 */
.L_x_3:
[----:B------:R-:W-:-:S00]  /*14e0*/  BRA `(.L_x_3) ;  /* 0xfffffffc00fc7947 */ /* 0x000fc0000383ffff */
[----:B------:R-:W-:-:S00]  /*14f0*/  NOP ;  /* 0x0000000000007918 */ /* 0x000fc00000000000 */
        /* <DEDUP_REMOVED lines=8> */
.L_x_4:


//--------------------- .nv.shared.default_function_kernel0 --------------------------
	.section	.nv.shared.default_function_kernel0,"aw",@nobits
	.sectionflags	@""
	.align	4
.nv.shared.default_function_kernel0:
	.zero		25600


//--------------------- .nv.shared.reserved.0     --------------------------
	.section	.nv.shared.reserved.0,"aw",@nobits
	.weak		__nv_reservedSMEM_offset_0_alias
	.size		__nv_reservedSMEM_offset_0_alias, 0, 64
	.other		__nv_reservedSMEM_offset_0_alias,@"STO_CUDA_RESERVED_SHARED STV_DEFAULT"
__nv_reservedSMEM_offset_0_alias:
	.zero		0
	.zero		64


//--------------------- .nv.constant0.default_function_kernel0 --------------------------
	.section	.nv.constant0.default_function_kernel0,"a",@progbits
	.sectionflags	@""
	.align	4
.nv.constant0.default_function_kernel0:
	.zero		928


//--------------------- SYMBOLS --------------------------

	.type		.nv.reservedSmem.offset0,@object
	.size		.nv.reservedSmem.offset0,0x4
	.type		.nv.reservedSmem.cap,@object
	.size		.nv.reservedSmem.cap,0x4
